	.version 1.4
	.target sm_10, map_f64_to_f32
	// compiled with /usr/local/cuda-5.5/open64/lib//be
	// nvopencc 4.1 built on 2013-07-17

	//-----------------------------------------------------------
	// Compiling /tmp/tmpxft_0000592e_00000000-9_bs_kernel.cpp3.i (/tmp/ccBI#.4u824P)
	//-----------------------------------------------------------

	//-----------------------------------------------------------
	// Options:
	//-----------------------------------------------------------
	//  Target:ptx, ISA:sm_10, Endian:little, Pointer Size:64
	//  -O3	(Optimization level)
	//  -g0	(Debug level)
	//  -m2	(Report advisories)
	//-----------------------------------------------------------

	.file	1	"<command-line>"
	.file	2	"/tmp/tmpxft_0000592e_00000000-8_bs_kernel.cudafe2.gpu"
	.file	3	"/usr/lib/gcc/x86_64-linux-gnu/4.6/include/stddef.h"
	.file	4	"/usr/local/cuda-5.5/bin/..//include/crt/device_runtime.h"
	.file	5	"/usr/local/cuda-5.5/bin/..//include/host_defines.h"
	.file	6	"/usr/local/cuda-5.5/bin/..//include/builtin_types.h"
	.file	7	"/usr/local/cuda-5.5/bin/..//include/device_types.h"
	.file	8	"/usr/local/cuda-5.5/bin/..//include/driver_types.h"
	.file	9	"/usr/local/cuda-5.5/bin/..//include/surface_types.h"
	.file	10	"/usr/local/cuda-5.5/bin/..//include/texture_types.h"
	.file	11	"/usr/local/cuda-5.5/bin/..//include/vector_types.h"
	.file	12	"/usr/local/cuda-5.5/bin/..//include/device_launch_parameters.h"
	.file	13	"/usr/local/cuda-5.5/bin/..//include/crt/storage_class.h"
	.file	14	"bs_kernel.cu"
	.file	15	"/usr/local/cuda-5.5/bin/..//include/common_functions.h"
	.file	16	"/usr/local/cuda-5.5/bin/..//include/math_functions.h"
	.file	17	"/usr/local/cuda-5.5/bin/..//include/math_constants.h"
	.file	18	"/usr/local/cuda-5.5/bin/..//include/device_functions.h"
	.file	19	"/usr/local/cuda-5.5/bin/..//include/sm_11_atomic_functions.h"
	.file	20	"/usr/local/cuda-5.5/bin/..//include/sm_12_atomic_functions.h"
	.file	21	"/usr/local/cuda-5.5/bin/..//include/sm_13_double_functions.h"
	.file	22	"/usr/local/cuda-5.5/bin/..//include/sm_20_atomic_functions.h"
	.file	23	"/usr/local/cuda-5.5/bin/..//include/sm_32_atomic_functions.h"
	.file	24	"/usr/local/cuda-5.5/bin/..//include/sm_35_atomic_functions.h"
	.file	25	"/usr/local/cuda-5.5/bin/..//include/sm_20_intrinsics.h"
	.file	26	"/usr/local/cuda-5.5/bin/..//include/sm_30_intrinsics.h"
	.file	27	"/usr/local/cuda-5.5/bin/..//include/sm_32_intrinsics.h"
	.file	28	"/usr/local/cuda-5.5/bin/..//include/sm_35_intrinsics.h"
	.file	29	"/usr/local/cuda-5.5/bin/..//include/surface_functions.h"
	.file	30	"/usr/local/cuda-5.5/bin/..//include/texture_fetch_functions.h"
	.file	31	"/usr/local/cuda-5.5/bin/..//include/texture_indirect_functions.h"
	.file	32	"/usr/local/cuda-5.5/bin/..//include/surface_indirect_functions.h"
	.file	33	"/usr/local/cuda-5.5/bin/..//include/math_functions_dbl_ptx1.h"


	.entry BlackScholesGPU (
		.param .u64 __cudaparm_BlackScholesGPU_d_CallResult,
		.param .u64 __cudaparm_BlackScholesGPU_d_PutResult,
		.param .u64 __cudaparm_BlackScholesGPU_d_StockPrice,
		.param .u64 __cudaparm_BlackScholesGPU_d_OptionStrike,
		.param .u64 __cudaparm_BlackScholesGPU_d_OptionYears,
		.param .f32 __cudaparm_BlackScholesGPU_Riskfree,
		.param .f32 __cudaparm_BlackScholesGPU_Volatility,
		.param .s32 __cudaparm_BlackScholesGPU_optN)
	{
	.reg .u16 %rh<4>;
	.reg .u32 %r<6>;
	.reg .u64 %rd<14>;
	.reg .f32 %f<92>;
	.reg .pred %p<5>;
	.loc	14	81	0
$LDWbegin_BlackScholesGPU:
	mov.u16 	%rh1, %ctaid.x;
	mov.u16 	%rh2, %ntid.x;
	mul.wide.u16 	%r1, %rh1, %rh2;
	cvt.u32.u16 	%r2, %tid.x;
	add.u32 	%r3, %r2, %r1;
	ld.param.s32 	%r4, [__cudaparm_BlackScholesGPU_optN];
	setp.le.s32 	%p1, %r4, %r3;
	@%p1 bra 	$Lt_0_2562;
	.loc	14	95	0
	cvt.s64.s32 	%rd1, %r3;
	mul.wide.s32 	%rd2, %r3, 4;
	ld.param.u64 	%rd3, [__cudaparm_BlackScholesGPU_d_StockPrice];
	add.u64 	%rd4, %rd3, %rd2;
	ld.global.f32 	%f1, [%rd4+0];
	ld.param.u64 	%rd5, [__cudaparm_BlackScholesGPU_d_OptionStrike];
	add.u64 	%rd6, %rd5, %rd2;
	ld.global.f32 	%f2, [%rd6+0];
	ld.param.u64 	%rd7, [__cudaparm_BlackScholesGPU_d_OptionYears];
	add.u64 	%rd8, %rd7, %rd2;
	ld.global.f32 	%f3, [%rd8+0];
	div.full.f32 	%f4, %f1, %f2;
	ld.param.f32 	%f5, [__cudaparm_BlackScholesGPU_Volatility];
	mov.f32 	%f6, 0f3f000000;     	// 0.5
	mul.f32 	%f7, %f5, %f6;
	sqrt.approx.f32 	%f8, %f3;
	lg2.approx.f32 	%f9, %f4;
	ld.param.f32 	%f10, [__cudaparm_BlackScholesGPU_Riskfree];
	mad.f32 	%f11, %f5, %f7, %f10;
	mul.f32 	%f12, %f8, %f5;
	mov.f32 	%f13, 0f3f317218;    	// 0.693147
	mul.f32 	%f14, %f9, %f13;
	mad.f32 	%f15, %f3, %f11, %f14;
	div.full.f32 	%f16, %f15, %f12;
	abs.f32 	%f17, %f16;
	mov.f32 	%f18, 0f3f800000;    	// 1
	mov.f32 	%f19, 0f3e6d3389;    	// 0.231642
	mad.f32 	%f20, %f17, %f19, %f18;
	rcp.approx.f32 	%f21, %f20;
	mov.f32 	%f22, 0f3ea385fa;    	// 0.319382
	mov.f32 	%f23, 0fbeb68f87;    	// -0.356564
	mov.f32 	%f24, 0f3fe40778;    	// 1.78148
	mov.f32 	%f25, 0fbfe91eea;    	// -1.82126
	mov.f32 	%f26, 0f3faa466f;    	// 1.33027
	mad.f32 	%f27, %f26, %f21, %f25;
	mad.f32 	%f28, %f21, %f27, %f24;
	mad.f32 	%f29, %f21, %f28, %f23;
	mad.f32 	%f30, %f21, %f29, %f22;
	mul.f32 	%f31, %f21, %f30;
	mov.f32 	%f32, 0fbf000000;    	// -0.5
	mul.f32 	%f33, %f16, %f32;
	mul.f32 	%f34, %f16, %f33;
	mov.f32 	%f35, 0f3fb8aa3b;    	// 1.4427
	mul.f32 	%f36, %f34, %f35;
	ex2.approx.f32 	%f37, %f36;
	mov.f32 	%f38, 0f3ecc422a;    	// 0.398942
	mul.f32 	%f39, %f37, %f38;
	mul.f32 	%f40, %f31, %f39;
	mov.f32 	%f41, 0f3f800000;    	// 1
	sub.f32 	%f42, %f41, %f40;
	mov.f32 	%f43, 0f00000000;    	// 0
	setp.gt.f32 	%p2, %f16, %f43;
	selp.f32 	%f44, %f42, %f40, %p2;
	.loc	18	3957	0
	mul.f32 	%f45, %f5, %f8;
	sub.f32 	%f46, %f16, %f45;
	mov.f32 	%f47, 0fbf000000;    	// -0.5
	mul.f32 	%f48, %f46, %f47;
	mul.f32 	%f49, %f46, %f48;
	mov.f32 	%f50, 0f3fb8aa3b;    	// 1.4427
	mul.f32 	%f51, %f49, %f50;
	ex2.approx.f32 	%f52, %f51;
	.loc	14	95	0
	abs.f32 	%f53, %f46;
	mov.f32 	%f54, 0f3f800000;    	// 1
	mov.f32 	%f55, 0f3e6d3389;    	// 0.231642
	mad.f32 	%f56, %f53, %f55, %f54;
	rcp.approx.f32 	%f57, %f56;
	mov.f32 	%f58, 0f3ecc422a;    	// 0.398942
	mul.f32 	%f59, %f52, %f58;
	mov.f32 	%f60, 0f3ea385fa;    	// 0.319382
	mov.f32 	%f61, 0fbeb68f87;    	// -0.356564
	mov.f32 	%f62, 0f3fe40778;    	// 1.78148
	mov.f32 	%f63, 0fbfe91eea;    	// -1.82126
	mov.f32 	%f64, 0f3faa466f;    	// 1.33027
	mad.f32 	%f65, %f64, %f57, %f63;
	mad.f32 	%f66, %f57, %f65, %f62;
	mad.f32 	%f67, %f57, %f66, %f61;
	mad.f32 	%f68, %f57, %f67, %f60;
	mul.f32 	%f69, %f57, %f68;
	mul.f32 	%f70, %f59, %f69;
	mov.f32 	%f71, 0f3f800000;    	// 1
	sub.f32 	%f72, %f71, %f70;
	mov.f32 	%f73, 0f00000000;    	// 0
	setp.gt.f32 	%p3, %f46, %f73;
	selp.f32 	%f74, %f72, %f70, %p3;
	mul.f32 	%f75, %f3, %f10;
	neg.f32 	%f76, %f75;
	mov.f32 	%f77, 0f3fb8aa3b;    	// 1.4427
	mul.f32 	%f78, %f76, %f77;
	ex2.approx.f32 	%f79, %f78;
	mul.f32 	%f80, %f79, %f2;
	mul.f32 	%f81, %f80, %f74;
	mul.f32 	%f82, %f1, %f44;
	sub.f32 	%f83, %f82, %f81;
	ld.param.u64 	%rd9, [__cudaparm_BlackScholesGPU_d_CallResult];
	add.u64 	%rd10, %rd9, %rd2;
	st.global.f32 	[%rd10+0], %f83;
	mov.f32 	%f84, 0f3f800000;    	// 1
	sub.f32 	%f85, %f84, %f44;
	mul.f32 	%f86, %f1, %f85;
	mov.f32 	%f87, 0f3f800000;    	// 1
	sub.f32 	%f88, %f87, %f74;
	mul.f32 	%f89, %f80, %f88;
	sub.f32 	%f90, %f89, %f86;
	ld.param.u64 	%rd11, [__cudaparm_BlackScholesGPU_d_PutResult];
	add.u64 	%rd12, %rd11, %rd2;
	st.global.f32 	[%rd12+0], %f90;
$Lt_0_2562:
	.loc	14	104	0
	exit;
$LDWend_BlackScholesGPU:
	} // BlackScholesGPU



// ===== COMPILED SASS (sm_100) =====

	.target	sm_100

	.elftype	@"ET_EXEC"


//--------------------- .note.nv.tkinfo           --------------------------
	.section	.note.nv.tkinfo,"",@"SHT_NOTE"
	.sectionflags	@"SHF_NOTE_NV_TKINFO"
	.tkinfo
        /*0018*/ 	.word	0x00000002
        /*0030*/ 	.string	""
        /*0030*/ 	.string	"ptxas"
        /*0030*/ 	.string	"Cuda compilation tools, release 13.0, V13.0.88"
        /*0030*/ 	.string	"Build cuda_13.0.r13.0/compiler.36424714_0"
        /*0030*/ 	.string	"-arch sm_100 "



//--------------------- .note.nv.cuinfo           --------------------------
	.section	.note.nv.cuinfo,"",@"SHT_NOTE"
	.sectionflags	@"SHF_NOTE_NV_CUINFO"
        /*0018*/ 	.short	0x0002
        /*001a*/ 	.short	0x000a
        /*001c*/ 	.short	0x0082
	.zero		2


//--------------------- .nv.info                  --------------------------
	.section	.nv.info,"",@"SHT_CUDA_INFO"
	.align	4


	//----- nvinfo : EIATTR_REGCOUNT
	.align		4
        /*0000*/ 	.byte	0x04, 0x2f
        /*0002*/ 	.short	(.L_1 - .L_0)
	.align		4
.L_0:
        /*0004*/ 	.word	index@(BlackScholesGPU)
        /*0008*/ 	.word	0x00000011


	//----- nvinfo : EIATTR_FRAME_SIZE
	.align		4
.L_1:
        /*000c*/ 	.byte	0x04, 0x11
        /*000e*/ 	.short	(.L_3 - .L_2)
	.align		4
.L_2:
        /*0010*/ 	.word	index@(BlackScholesGPU)
        /*0014*/ 	.word	0x00000000


	//----- nvinfo : EIATTR_MIN_STACK_SIZE
	.align		4
.L_3:
        /*0018*/ 	.byte	0x04, 0x12
        /*001a*/ 	.short	(.L_5 - .L_4)
	.align		4
.L_4:
        /*001c*/ 	.word	index@(BlackScholesGPU)
        /*0020*/ 	.word	0x00000000
.L_5:


//--------------------- .nv.compat                --------------------------
	.section	.nv.compat,"",@"SHT_CUDA_COMPAT_INFO"
	.align	4
        /*0000*/ 	.byte	0x02, 0x09, 0x00, 0x00, 0x02, 0x02, 0x01, 0x00, 0x02, 0x05, 0x05, 0x00, 0x03, 0x07, 0x01, 0x01
        /*0010*/ 	.byte	0x02, 0x03, 0x00, 0x00, 0x02, 0x06, 0x01, 0x00, 0x04, 0x0b, 0x08, 0x00, 0x01, 0x00, 0x00, 0x00
        /*0020*/ 	.byte	0x00, 0x00, 0x00, 0x00


//--------------------- .nv.info.BlackScholesGPU  --------------------------
	.section	.nv.info.BlackScholesGPU,"",@"SHT_CUDA_INFO"
	.sectionflags	@""
	.align	4


	//----- nvinfo : EIATTR_CUDA_API_VERSION
	.align		4
        /*0000*/ 	.byte	0x04, 0x37
        /*0002*/ 	.short	(.L_7 - .L_6)
.L_6:
        /*0004*/ 	.word	0x00000082


	//----- nvinfo : EIATTR_KPARAM_INFO
	.align		4
.L_7:
        /*0008*/ 	.byte	0x04, 0x17
        /*000a*/ 	.short	(.L_9 - .L_8)
.L_8:
        /*000c*/ 	.word	0x00000000
        /*0010*/ 	.short	0x0007
        /*0012*/ 	.short	0x0030
        /*0014*/ 	.byte	0x00, 0xf0, 0x11, 0x00


	//----- nvinfo : EIATTR_KPARAM_INFO
	.align		4
.L_9:
        /*0018*/ 	.byte	0x04, 0x17
        /*001a*/ 	.short	(.L_11 - .L_10)
.L_10:
        /*001c*/ 	.word	0x00000000
        /*0020*/ 	.short	0x0006
        /*0022*/ 	.short	0x002c
        /*0024*/ 	.byte	0x00, 0xf0, 0x11, 0x00


	//----- nvinfo : EIATTR_KPARAM_INFO
	.align		4
.L_11:
        /*0028*/ 	.byte	0x04, 0x17
        /*002a*/ 	.short	(.L_13 - .L_12)
.L_12:
        /*002c*/ 	.word	0x00000000
        /*0030*/ 	.short	0x0005
        /*0032*/ 	.short	0x0028
        /*0034*/ 	.byte	0x00, 0xf0, 0x11, 0x00


	//----- nvinfo : EIATTR_KPARAM_INFO
	.align		4
.L_13:
        /*0038*/ 	.byte	0x04, 0x17
        /*003a*/ 	.short	(.L_15 - .L_14)
.L_14:
        /*003c*/ 	.word	0x00000000
        /*0040*/ 	.short	0x0004
        /*0042*/ 	.short	0x0020
        /*0044*/ 	.byte	0x00, 0xf0, 0x21, 0x00


	//----- nvinfo : EIATTR_KPARAM_INFO
	.align		4
.L_15:
        /*0048*/ 	.byte	0x04, 0x17
        /*004a*/ 	.short	(.L_17 - .L_16)
.L_16:
        /*004c*/ 	.word	0x00000000
        /*0050*/ 	.short	0x0003
        /*0052*/ 	.short	0x0018
        /*0054*/ 	.byte	0x00, 0xf0, 0x21, 0x00


	//----- nvinfo : EIATTR_KPARAM_INFO
	.align		4
.L_17:
        /*0058*/ 	.byte	0x04, 0x17
        /*005a*/ 	.short	(.L_19 - .L_18)
.L_18:
        /*005c*/ 	.word	0x00000000
        /*0060*/ 	.short	0x0002
        /*0062*/ 	.short	0x0010
        /*0064*/ 	.byte	0x00, 0xf0, 0x21, 0x00


	//----- nvinfo : EIATTR_KPARAM_INFO
	.align		4
.L_19:
        /*0068*/ 	.byte	0x04, 0x17
        /*006a*/ 	.short	(.L_21 - .L_20)
.L_20:
        /*006c*/ 	.word	0x00000000
        /*0070*/ 	.short	0x0001
        /*0072*/ 	.short	0x0008
        /*0074*/ 	.byte	0x00, 0xf0, 0x21, 0x00


	//----- nvinfo : EIATTR_KPARAM_INFO
	.align		4
.L_21:
        /*0078*/ 	.byte	0x04, 0x17
        /*007a*/ 	.short	(.L_23 - .L_22)
.L_22:
        /*007c*/ 	.word	0x00000000
        /*0080*/ 	.short	0x0000
        /*0082*/ 	.short	0x0000
        /*0084*/ 	.byte	0x00, 0xf0, 0x21, 0x00


	//----- nvinfo : EIATTR_SPARSE_MMA_MASK
	.align		4
.L_23:
        /*0088*/ 	.byte	0x03, 0x50
        /*008a*/ 	.short	0x0000


	//----- nvinfo : EIATTR_MAXREG_COUNT
	.align		4
        /*008c*/ 	.byte	0x03, 0x1b
        /*008e*/ 	.short	0x00ff


	//----- nvinfo : EIATTR_MERCURY_ISA_VERSION
	.align		4
        /*0090*/ 	.byte	0x03, 0x5f
        /*0092*/ 	.short	0x0101


	//----- nvinfo : EIATTR_VRC_CTA_INIT_COUNT
	.align		4
        /*0094*/ 	.byte	0x02, 0x4a
	.zero		1
	.zero		1


	//----- nvinfo : EIATTR_EXIT_INSTR_OFFSETS
	.align		4
        /*0098*/ 	.byte	0x04, 0x1c
        /*009a*/ 	.short	(.L_25 - .L_24)


	//   ....[0]....
.L_24:
        /*009c*/ 	.word	0x000000a0


	//   ....[1]....
        /*00a0*/ 	.word	0x000005a0


	//----- nvinfo : EIATTR_CBANK_PARAM_SIZE
	.align		4
.L_25:
        /*00a4*/ 	.byte	0x03, 0x19
        /*00a6*/ 	.short	0x0034


	//----- nvinfo : EIATTR_PARAM_CBANK
	.align		4
        /*00a8*/ 	.byte	0x04, 0x0a
        /*00aa*/ 	.short	(.L_27 - .L_26)
	.align		4
.L_26:
        /*00ac*/ 	.word	index@(.nv.constant0.BlackScholesGPU)
        /*00b0*/ 	.short	0x0380
        /*00b2*/ 	.short	0x0034


	//----- nvinfo : EIATTR_SW_WAR
	.align		4
.L_27:
        /*00b4*/ 	.byte	0x04, 0x36
        /*00b6*/ 	.short	(.L_29 - .L_28)
.L_28:
        /*00b8*/ 	.word	0x00000008
.L_29:


//--------------------- .nv.callgraph             --------------------------
	.section	.nv.callgraph,"",@"SHT_CUDA_CALLGRAPH"
	.align	4
	.sectionentsize	8
	.align		4
        /*0000*/ 	.word	0x00000000
	.align		4
        /*0004*/ 	.word	0xffffffff
	.align		4
        /*0008*/ 	.word	0x00000000
	.align		4
        /*000c*/ 	.word	0xfffffffe
	.align		4
        /*0010*/ 	.word	0x00000000
	.align		4
        /*0014*/ 	.word	0xfffffffd
	.align		4
        /*0018*/ 	.word	0x00000000
	.align		4
        /*001c*/ 	.word	0xfffffffc


//--------------------- .text.BlackScholesGPU     --------------------------
	.section	.text.BlackScholesGPU,"ax",@progbits
	.align	128
.text.BlackScholesGPU:
        .type           BlackScholesGPU,@function
        .size           BlackScholesGPU,(.L_x_1 - BlackScholesGPU)
        .other          BlackScholesGPU,@"STO_CUDA_ENTRY STV_DEFAULT"
BlackScholesGPU:
[----:B------:R-:W-:Y:S01]  /*0000*/  LDC R1, c[0x0][0x37c] ;  /* 0x0000df00ff017b82 */ /* 0x000fe20000000800 */
[----:B------:R-:W0:Y:S07]  /*0010*/  S2R R0, SR_TID.X ;  /* 0x0000000000007919 */ /* 0x000e2e0000002100 */
[----:B------:R-:W1:Y:S01]  /*0020*/  S2UR UR4, SR_CTAID.X ;  /* 0x00000000000479c3 */ /* 0x000e620000002500 */
[----:B------:R-:W2:Y:S07]  /*0030*/  LDCU UR5, c[0x0][0x3b0] ;  /* 0x00007600ff0577ac */ /* 0x000eae0008000800 */
[----:B------:R-:W3:Y:S01]  /*0040*/  LDC R3, c[0x0][0x360] ;  /* 0x0000d800ff037b82 */ /* 0x000ee20000000800 */
[----:B-1----:R-:W-:Y:S01]  /*0050*/  ULOP3.LUT UR4, UR4, 0xffff, URZ, 0xc0, !UPT ;  /* 0x0000ffff04047892 */ /* 0x002fe2000f8ec0ff */
[----:B0-----:R-:W-:-:S02]  /*0060*/  LOP3.LUT R0, R0, 0xffff, RZ, 0xc0, !PT ;  /* 0x0000ffff00007812 */ /* 0x001fc400078ec0ff */
[----:B---3--:R-:W-:-:S05]  /*0070*/  LOP3.LUT R3, R3, 0xffff, RZ, 0xc0, !PT ;  /* 0x0000ffff03037812 */ /* 0x008fca00078ec0ff */
[----:B------:R-:W-:-:S05]  /*0080*/  IMAD R0, R3, UR4, R0 ;  /* 0x0000000403007c24 */ /* 0x000fca000f8e0200 */
[----:B--2---:R-:W-:-:S13]  /*0090*/  ISETP.GE.AND P0, PT, R0, UR5, PT ;  /* 0x0000000500007c0c */ /* 0x004fda000bf06270 */
[----:B------:R-:W-:Y:S05]  /*00a0*/  @P0 EXIT ;  /* 0x000000000000094d */ /* 0x000fea0003800000 */
[----:B------:R-:W0:Y:S01]  /*00b0*/  LDC.64 R10, c[0x0][0x398] ;  /* 0x0000e600ff0a7b82 */ /* 0x000e220000000a00 */
[----:B------:R-:W1:Y:S07]  /*00c0*/  LDCU.64 UR4, c[0x0][0x358] ;  /* 0x00006b00ff0477ac */ /* 0x000e6e0008000a00 */
[----:B------:R-:W2:Y:S08]  /*00d0*/  LDC.64 R6, c[0x0][0x3a0] ;  /* 0x0000e800ff067b82 */ /* 0x000eb00000000a00 */
[----:B------:R-:W3:Y:S01]  /*00e0*/  LDC.64 R8, c[0x0][0x390] ;  /* 0x0000e400ff087b82 */ /* 0x000ee20000000a00 */
[----:B0-----:R-:W-:-:S07]  /*00f0*/  IMAD.WIDE R10, R0, 0x4, R10 ;  /* 0x00000004000a7825 */ /* 0x001fce00078e020a */
[----:B------:R-:W0:Y:S01]  /*0100*/  LDC.64 R2, c[0x0][0x3a8] ;  /* 0x0000ea00ff027b82 */ /* 0x000e220000000a00 */
[----:B-1----:R-:W4:Y:S01]  /*0110*/  LDG.E R4, desc[UR4][R10.64] ;  /* 0x000000040a047981 */ /* 0x002f22000c1e1900 */
[----:B--2---:R-:W-:-:S06]  /*0120*/  IMAD.WIDE R6, R0, 0x4, R6 ;  /* 0x0000000400067825 */ /* 0x004fcc00078e0206 */
[----:B------:R-:W2:Y:S01]  /*0130*/  LDG.E R7, desc[UR4][R6.64] ;  /* 0x0000000406077981 */ /* 0x000ea2000c1e1900 */
[----:B---3--:R-:W-:-:S05]  /*0140*/  IMAD.WIDE R8, R0, 0x4, R8 ;  /* 0x0000000400087825 */ /* 0x008fca00078e0208 */
[----:B------:R0:W3:Y:S02]  /*0150*/  LDG.E R5, desc[UR4][R8.64] ;  /* 0x0000000408057981 */ /* 0x0000e4000c1e1900 */
[----:B0-----:R-:W-:-:S04]  /*0160*/  FMUL.FTZ R9, R3, 0.5 ;  /* 0x3f00000003097820 */ /* 0x001fc80000410000 */
[----:B------:R-:W-:Y:S01]  /*0170*/  FFMA.FTZ R6, R9, R3, R2 ;  /* 0x0000000309067223 */ /* 0x000fe20000010002 */
[----:B------:R-:W-:Y:S02]  /*0180*/  HFMA2 R9, -RZ, RZ, 1.6064453125, 0.2354736328125 ;  /* 0x3e6d3389ff097431 */ /* 0x000fe400000001ff */
[C---:B----4-:R-:W-:Y:S01]  /*0190*/  FMUL.FTZ R13, R4.reuse, 0.25 ;  /* 0x3e800000040d7820 */ /* 0x050fe20000410000 */
[----:B------:R-:W-:-:S04]  /*01a0*/  FSETP.GT.FTZ.AND P0, PT, |R4|, 8.50705917302346158658e+37, PT ;  /* 0x7e8000000400780b */ /* 0x000fc80003f14200 */
[----:B------:R-:W-:Y:S01]  /*01b0*/  FSEL R13, R13, R4, P0 ;  /* 0x000000040d0d7208 */ /* 0x000fe20000000000 */
[----:B--2---:R-:W0:Y:S08]  /*01c0*/  MUFU.SQRT R14, R7 ;  /* 0x00000007000e7308 */ /* 0x004e300000002000 */
[----:B------:R-:W1:Y:S01]  /*01d0*/  MUFU.RCP R13, R13 ;  /* 0x0000000d000d7308 */ /* 0x000e620000001000 */
[----:B---3--:R-:W-:-:S05]  /*01e0*/  FMUL.FTZ R12, R5, 0.25 ;  /* 0x3e800000050c7820 */ /* 0x008fca0000410000 */
[----:B------:R-:W-:Y:S01]  /*01f0*/  FSEL R12, R12, R5, P0 ;  /* 0x000000050c0c7208 */ /* 0x000fe20000000000 */
[----:B0-----:R-:W-:-:S05]  /*0200*/  FMUL.FTZ R10, R14, R3 ;  /* 0x000000030e0a7220 */ /* 0x001fca0000410000 */
[----:B------:R-:W-:Y:S01]  /*0210*/  FSETP.GT.FTZ.AND P0, PT, |R10|, 8.50705917302346158658e+37, PT ;  /* 0x7e8000000a00780b */ /* 0x000fe20003f14200 */
[----:B-1----:R-:W-:-:S06]  /*0220*/  FMUL.FTZ R12, R13, R12 ;  /* 0x0000000c0d0c7220 */ /* 0x002fcc0000410000 */
[----:B------:R-:W0:Y:S06]  /*0230*/  MUFU.LG2 R12, R12 ;  /* 0x0000000c000c7308 */ /* 0x000e2c0000000c00 */
[----:B------:R-:W-:-:S04]  /*0240*/  @P0 FMUL.FTZ R10, R10, 0.25 ;  /* 0x3e8000000a0a0820 */ /* 0x000fc80000410000 */
[----:B------:R-:W1:Y:S01]  /*0250*/  MUFU.RCP R11, R10 ;  /* 0x0000000a000b7308 */ /* 0x000e620000001000 */
[----:B0-----:R-:W-:-:S04]  /*0260*/  FMUL.FTZ R8, R12, 0.69314718246459960938 ;  /* 0x3f3172180c087820 */ /* 0x001fc80000410000 */
[----:B------:R-:W-:-:S04]  /*0270*/  FFMA.FTZ R6, R7, R6, R8 ;  /* 0x0000000607067223 */ /* 0x000fc80000010008 */
[----:B------:R-:W-:-:S04]  /*0280*/  @P0 FMUL.FTZ R6, R6, 0.25 ;  /* 0x3e80000006060820 */ /* 0x000fc80000410000 */
[----:B-1----:R-:W-:-:S04]  /*0290*/  FMUL.FTZ R11, R11, R6 ;  /* 0x000000060b0b7220 */ /* 0x002fc80000410000 */
[----:B------:R-:W-:Y:S01]  /*02a0*/  FFMA.FTZ R6, |R11|, R9, 1 ;  /* 0x3f8000000b067423 */ /* 0x000fe20000010209 */
[----:B------:R-:W-:-:S05]  /*02b0*/  FFMA.FTZ R14, -R14, R3, R11 ;  /* 0x000000030e0e7223 */ /* 0x000fca000001010b */
[----:B------:R-:W0:Y:S01]  /*02c0*/  MUFU.RCP R6, R6 ;  /* 0x0000000600067308 */ /* 0x000e220000001000 */
[C---:B------:R-:W-:Y:S01]  /*02d0*/  FFMA.FTZ R3, |R14|.reuse, R9, 1 ;  /* 0x3f8000000e037423 */ /* 0x040fe20000010209 */
[----:B------:R-:W-:Y:S01]  /*02e0*/  FMUL.FTZ R8, R11, -0.5 ;  /* 0xbf0000000b087820 */ /* 0x000fe20000410000 */
[----:B------:R-:W-:Y:S01]  /*02f0*/  MOV R13, 0x3faa466f ;  /* 0x3faa466f000d7802 */ /* 0x000fe20000000f00 */
[----:B------:R-:W-:-:S04]  /*0300*/  FMUL.FTZ R9, R14, -0.5 ;  /* 0xbf0000000e097820 */ /* 0x000fc80000410000 */
[----:B------:R-:W1:Y:S01]  /*0310*/  MUFU.RCP R3, R3 ;  /* 0x0000000300037308 */ /* 0x000e620000001000 */
[----:B------:R-:W-:Y:S01]  /*0320*/  FMUL.FTZ R8, R11, R8 ;  /* 0x000000080b087220 */ /* 0x000fe20000410000 */
[----:B------:R-:W-:-:S03]  /*0330*/  FMUL.FTZ R12, R14, R9 ;  /* 0x000000090e0c7220 */ /* 0x000fc60000410000 */
[----:B------:R-:W-:Y:S01]  /*0340*/  FMUL.FTZ R8, R8, 1.4426950216293334961 ;  /* 0x3fb8aa3b08087820 */ /* 0x000fe20000410000 */
[----:B------:R-:W-:Y:S01]  /*0350*/  FMUL.FTZ R12, R12, 1.4426950216293334961 ;  /* 0x3fb8aa3b0c0c7820 */ /* 0x000fe20000410000 */
[C---:B0-----:R-:W-:Y:S02]  /*0360*/  FFMA.FTZ R9, R6.reuse, R13, -1.8212559223175048828 ;  /* 0xbfe91eea06097423 */ /* 0x041fe4000001000d */
[----:B------:R0:W2:Y:S02]  /*0370*/  MUFU.EX2 R10, R8 ;  /* 0x00000008000a7308 */ /* 0x0000a40000000800 */
[----:B------:R-:W-:Y:S01]  /*0380*/  FFMA.FTZ R9, R6, R9, 1.7814779281616210938 ;  /* 0x3fe4077806097423 */ /* 0x000fe20000010009 */
[----:B------:R-:W-:-:S03]  /*0390*/  FMUL.FTZ R7, R7, R2 ;  /* 0x0000000207077220 */ /* 0x000fc60000410000 */
[C---:B------:R-:W-:Y:S01]  /*03a0*/  FFMA.FTZ R9, R6.reuse, R9, -0.35656377673149108887 ;  /* 0xbeb68f8706097423 */ /* 0x040fe20000010009 */
[----:B-1----:R-:W-:Y:S01]  /*03b0*/  FFMA.FTZ R2, R3, R13, -1.8212559223175048828 ;  /* 0xbfe91eea03027423 */ /* 0x002fe2000001000d */
[----:B------:R-:W1:Y:S01]  /*03c0*/  MUFU.EX2 R12, R12 ;  /* 0x0000000c000c7308 */ /* 0x000e620000000800 */
[----:B------:R-:W-:Y:S01]  /*03d0*/  FMUL.FTZ R13, R7, -1.4426950216293334961 ;  /* 0xbfb8aa3b070d7820 */ /* 0x000fe20000410000 */
[----:B------:R-:W-:Y:S01]  /*03e0*/  FFMA.FTZ R9, R6, R9, 0.31938153505325317383 ;  /* 0x3ea385fa06097423 */ /* 0x000fe20000010009 */
[----:B0-----:R-:W-:Y:S01]  /*03f0*/  FFMA.FTZ R8, R3, R2, 1.7814779281616210938 ;  /* 0x3fe4077803087423 */ /* 0x001fe20000010002 */
[----:B------:R-:W-:Y:S02]  /*0400*/  FSETP.GT.FTZ.AND P0, PT, R11, RZ, PT ;  /* 0x000000ff0b00720b */ /* 0x000fe40003f14000 */
[----:B------:R-:W-:Y:S01]  /*0410*/  FSETP.GT.FTZ.AND P1, PT, R14, RZ, PT ;  /* 0x000000ff0e00720b */ /* 0x000fe20003f34000 */
[----:B------:R-:W-:Y:S01]  /*0420*/  FMUL.FTZ R2, R6, R9 ;  /* 0x0000000906027220 */ /* 0x000fe20000410000 */
[----:B------:R-:W0:Y:S01]  /*0430*/  MUFU.EX2 R13, R13 ;  /* 0x0000000d000d7308 */ /* 0x000e220000000800 */
[----:B------:R-:W-:Y:S01]  /*0440*/  FFMA.FTZ R14, R3, R8, -0.35656377673149108887 ;  /* 0xbeb68f87030e7423 */ /* 0x000fe20000010008 */
[----:B------:R-:W3:Y:S01]  /*0450*/  LDC.64 R6, c[0x0][0x388] ;  /* 0x0000e200ff067b82 */ /* 0x000ee20000000a00 */
[----:B--2---:R-:W-:-:S02]  /*0460*/  FMUL.FTZ R11, R10, 0.3989422917366027832 ;  /* 0x3ecc422a0a0b7820 */ /* 0x004fc40000410000 */
[----:B------:R-:W-:-:S05]  /*0470*/  FFMA.FTZ R14, R3, R14, 0.31938153505325317383 ;  /* 0x3ea385fa030e7423 */ /* 0x000fca000001000e */
[----:B------:R-:W2:Y:S01]  /*0480*/  LDC.64 R8, c[0x0][0x380] ;  /* 0x0000e000ff087b82 */ /* 0x000ea20000000a00 */
[----:B------:R-:W-:Y:S01]  /*0490*/  FMUL.FTZ R2, R2, R11 ;  /* 0x0000000b02027220 */ /* 0x000fe20000410000 */
[----:B------:R-:W-:Y:S01]  /*04a0*/  FMUL.FTZ R3, R3, R14 ;  /* 0x0000000e03037220 */ /* 0x000fe20000410000 */
[----:B-1----:R-:W-:Y:S02]  /*04b0*/  FMUL.FTZ R12, R12, 0.3989422917366027832 ;  /* 0x3ecc422a0c0c7820 */ /* 0x002fe40000410000 */
[----:B------:R-:W-:Y:S02]  /*04c0*/  @P0 FADD.FTZ R2, -R2, 1 ;  /* 0x3f80000002020421 */ /* 0x000fe40000010100 */
[----:B------:R-:W-:Y:S01]  /*04d0*/  FMUL.FTZ R3, R12, R3 ;  /* 0x000000030c037220 */ /* 0x000fe20000410000 */
[----:B0-----:R-:W-:Y:S01]  /*04e0*/  FMUL.FTZ R4, R4, R13 ;  /* 0x0000000d04047220 */ /* 0x001fe20000410000 */
[----:B------:R-:W-:Y:S02]  /*04f0*/  FADD.FTZ R10, -R2, 1 ;  /* 0x3f800000020a7421 */ /* 0x000fe40000010100 */
[----:B------:R-:W-:-:S02]  /*0500*/  @P1 FADD.FTZ R3, -R3, 1 ;  /* 0x3f80000003031421 */ /* 0x000fc40000010100 */
[----:B------:R-:W-:Y:S02]  /*0510*/  FMUL.FTZ R11, R5, R10 ;  /* 0x0000000a050b7220 */ /* 0x000fe40000410000 */
[C---:B------:R-:W-:Y:S01]  /*0520*/  FMUL.FTZ R10, R3.reuse, R4 ;  /* 0x00000004030a7220 */ /* 0x040fe20000410000 */
[----:B------:R-:W-:Y:S01]  /*0530*/  FADD.FTZ R3, -R3, 1 ;  /* 0x3f80000003037421 */ /* 0x000fe20000010100 */
[----:B---3--:R-:W-:-:S04]  /*0540*/  IMAD.WIDE R6, R0, 0x4, R6 ;  /* 0x0000000400067825 */ /* 0x008fc800078e0206 */
[----:B------:R-:W-:Y:S01]  /*0550*/  FFMA.FTZ R5, R5, R2, -R10 ;  /* 0x0000000205057223 */ /* 0x000fe2000001080a */
[----:B------:R-:W-:Y:S01]  /*0560*/  FFMA.FTZ R3, R4, R3, -R11 ;  /* 0x0000000304037223 */ /* 0x000fe2000001080b */
[----:B--2---:R-:W-:-:S05]  /*0570*/  IMAD.WIDE R8, R0, 0x4, R8 ;  /* 0x0000000400087825 */ /* 0x004fca00078e0208 */
[----:B------:R-:W-:Y:S04]  /*0580*/  STG.E desc[UR4][R8.64], R5 ;  /* 0x0000000508007986 */ /* 0x000fe8000c101904 */
[----:B------:R-:W-:Y:S01]  /*0590*/  STG.E desc[UR4][R6.64], R3 ;  /* 0x0000000306007986 */ /* 0x000fe2000c101904 */
[----:B------:R-:W-:Y:S05]  /*05a0*/  EXIT ;  /* 0x000000000000794d */ /* 0x000fea0003800000 */
.L_x_0:
[----:B------:R-:W-:-:S00]  /*05b0*/  BRA `(.L_x_0) ;  /* 0xfffffffc00fc7947 */ /* 0x000fc0000383ffff */
[----:B------:R-:W-:-:S00]  /*05c0*/  NOP ;  /* 0x0000000000007918 */ /* 0x000fc00000000000 */
        /* <DEDUP_REMOVED lines=11> */
.L_x_1:


//--------------------- .nv.shared.reserved.0     --------------------------
	.section	.nv.shared.reserved.0,"aw",@nobits
	.weak		__nv_reservedSMEM_offset_0_alias
	.size		__nv_reservedSMEM_offset_0_alias, 0, 64
	.other		__nv_reservedSMEM_offset_0_alias,@"STO_CUDA_RESERVED_SHARED STV_DEFAULT"
__nv_reservedSMEM_offset_0_alias:
	.zero		0
	.zero		64


//--------------------- .nv.constant0.BlackScholesGPU --------------------------
	.section	.nv.constant0.BlackScholesGPU,"a",@progbits
	.sectionflags	@""
	.align	4
.nv.constant0.BlackScholesGPU:
	.zero		948


//--------------------- SYMBOLS --------------------------

	.type		.nv.reservedSmem.offset0,@object
	.size		.nv.reservedSmem.offset0,0x4
